






.version 3.0
.target sm_20
.address_size 64

.file	1 "/tmp/tmpxft_0000706c_00000000-7_bfs.cpp3.i"
.file	2 "kernel.cu"
.file	3 "kernel2.cu"

.entry _Z6KernelP4NodePiPbS2_S2_S1_i(
.param .u64 _Z6KernelP4NodePiPbS2_S2_S1_i_param_0,
.param .u64 _Z6KernelP4NodePiPbS2_S2_S1_i_param_1,
.param .u64 _Z6KernelP4NodePiPbS2_S2_S1_i_param_2,
.param .u64 _Z6KernelP4NodePiPbS2_S2_S1_i_param_3,
.param .u64 _Z6KernelP4NodePiPbS2_S2_S1_i_param_4,
.param .u64 _Z6KernelP4NodePiPbS2_S2_S1_i_param_5,
.param .u32 _Z6KernelP4NodePiPbS2_S2_S1_i_param_6
)
{
.reg .pred %p<13>;
.reg .s32 %r<25>;
.reg .s64 %rl<33>;
.reg .s16 %rc<5>;


ld.param.u64 %rl1, [_Z6KernelP4NodePiPbS2_S2_S1_i_param_0];
ld.param.u64 %rl2, [_Z6KernelP4NodePiPbS2_S2_S1_i_param_1];
ld.param.u64 %rl3, [_Z6KernelP4NodePiPbS2_S2_S1_i_param_2];
ld.param.u64 %rl4, [_Z6KernelP4NodePiPbS2_S2_S1_i_param_3];
ld.param.u64 %rl5, [_Z6KernelP4NodePiPbS2_S2_S1_i_param_4];
ld.param.u64 %rl6, [_Z6KernelP4NodePiPbS2_S2_S1_i_param_5];
ld.param.u32 %r1, [_Z6KernelP4NodePiPbS2_S2_S1_i_param_6];
.loc 2 24 1
mov.u32 %r7, %ctaid.x;
mov.u32 %r8, %tid.x;
mad.lo.s32 %r2, %r7, 512, %r8;

EXTRN1:
	
INTRN2:

	.loc 2 27 1
setp.lt.s32 %p4, %r2, %r1;
not.pred %p5, %p4;
mov.pred %p12, 0;
.loc 2 27 1
@%p5 bra BB0_2;

cvt.s64.s32 %rl7, %r2;
add.s64 %rl8, %rl3, %rl7;
ld.u8 %rc1, [%rl8];
{
.reg .s16 %temp1;
.reg .s16 %temp2;
cvt.s16.s8 %temp1, %rc1;
mov.b16 %temp2, 0;
cvt.s16.s8 %temp2, %temp2;
setp.ne.s16 %p12, %temp1, %temp2;
}

BB0_2:
not.pred %p6, %p12;
@%p6 bra BB0_10;

.loc 2 29 1
cvt.s64.s32 %rl9, %r2;
add.s64 %rl10, %rl3, %rl9;
mov.u16 %rc2, 0;
.loc 2 29 1
st.u8 [%rl10], %rc2;

INTRN3:

	.loc 2 32 1
cvt.s64.s32 %rl11, %r2;
shl.b64 %rl12, %rl11, 3;
add.s64 %rl13, %rl1, %rl12;
ld.u32 %r24, [%rl13];

BB0_4:
.loc 2 32 1
cvt.s64.s32 %rl14, %r2;
shl.b64 %rl15, %rl14, 3;
add.s64 %rl16, %rl1, %rl15;
ld.u32 %r12, [%rl16+4];
cvt.s64.s32 %rl17, %r2;
shl.b64 %rl18, %rl17, 3;
add.s64 %rl19, %rl1, %rl18;
ld.u32 %r14, [%rl19];
add.s32 %r16, %r12, %r14;
setp.lt.s32 %p7, %r24, %r16;
not.pred %p8, %p7;
@%p8 bra BB0_9;

.loc 2 34 1
cvt.s64.s32 %rl20, %r24;
shl.b64 %rl21, %rl20, 2;
add.s64 %rl22, %rl2, %rl21;
ld.u32 %r5, [%rl22];

INTRN4:

	.loc 2 36 1
cvt.s64.s32 %rl23, %r5;
add.s64 %rl24, %rl5, %rl23;
ld.u8 %rc3, [%rl24];
{
.reg .s16 %temp1;
.reg .s16 %temp2;
cvt.s16.s8 %temp1, %rc3;
mov.b16 %temp2, 0;
cvt.s16.s8 %temp2, %temp2;
setp.ne.s16 %p9, %temp1, %temp2;
}
not.pred %p10, %p9;
not.pred %p11, %p10;
@%p11 bra BB0_7;

.loc 2 38 1
cvt.s64.s32 %rl25, %r2;
shl.b64 %rl26, %rl25, 2;
add.s64 %rl27, %rl6, %rl26;
ld.u32 %r19, [%rl27];
add.s32 %r21, %r19, 1;
cvt.s64.s32 %rl28, %r5;
shl.b64 %rl29, %rl28, 2;
add.s64 %rl30, %rl6, %rl29;
st.u32 [%rl30], %r21;
.loc 2 39 1
cvt.s64.s32 %rl31, %r5;
add.s64 %rl32, %rl4, %rl31;
mov.u16 %rc4, 1;
.loc 2 39 1
st.u8 [%rl32], %rc4;

BB0_7:

INTRN5:


.loc 2 32 156
add.s32 %r24, %r24, 1;
bra.uni BB0_4;

BB0_9:

BB0_10:
.loc 2 44 2
ret;
}

.entry _Z7Kernel2PbS_S_S_i(
.param .u64 _Z7Kernel2PbS_S_S_i_param_0,
.param .u64 _Z7Kernel2PbS_S_S_i_param_1,
.param .u64 _Z7Kernel2PbS_S_S_i_param_2,
.param .u64 _Z7Kernel2PbS_S_S_i_param_3,
.param .u32 _Z7Kernel2PbS_S_S_i_param_4
)
{
.reg .pred %p<8>;
.reg .s32 %r<10>;
.reg .s64 %rl<13>;
.reg .s16 %rc<4>;


ld.param.u64 %rl1, [_Z7Kernel2PbS_S_S_i_param_0];
ld.param.u64 %rl2, [_Z7Kernel2PbS_S_S_i_param_1];
ld.param.u64 %rl3, [_Z7Kernel2PbS_S_S_i_param_2];
ld.param.u64 %rl4, [_Z7Kernel2PbS_S_S_i_param_3];
ld.param.u32 %r1, [_Z7Kernel2PbS_S_S_i_param_4];
.loc 3 24 1
mov.u32 %r3, %ctaid.x;
mov.u32 %r4, %tid.x;
mad.lo.s32 %r2, %r3, 512, %r4;

EXTRN6:

	
INTRN7:

	.loc 3 27 1
setp.lt.s32 %p4, %r2, %r1;
not.pred %p5, %p4;
mov.pred %p7, 0;
.loc 3 27 1
@%p5 bra BB1_2;

cvt.s64.s32 %rl5, %r2;
add.s64 %rl6, %rl2, %rl5;
ld.u8 %rc1, [%rl6];
{
.reg .s16 %temp1;
.reg .s16 %temp2;
cvt.s16.s8 %temp1, %rc1;
mov.b16 %temp2, 0;
cvt.s16.s8 %temp2, %temp2;
setp.ne.s16 %p7, %temp1, %temp2;
}

BB1_2:
not.pred %p6, %p7;
@%p6 bra BB1_4;

.loc 3 30 1
cvt.s64.s32 %rl7, %r2;
add.s64 %rl8, %rl1, %rl7;
mov.u16 %rc2, 1;
.loc 3 30 1
st.u8 [%rl8], %rc2;
.loc 3 31 1
cvt.s64.s32 %rl9, %r2;
add.s64 %rl10, %rl3, %rl9;
st.u8 [%rl10], %rc2;
.loc 3 32 1
st.u8 [%rl4], %rc2;
.loc 3 33 1
cvt.s64.s32 %rl11, %r2;
add.s64 %rl12, %rl2, %rl11;
mov.u16 %rc3, 0;
.loc 3 33 1
st.u8 [%rl12], %rc3;

BB1_4:
.loc 3 35 2
ret;
}




// ===== COMPILED SASS (sm_100) =====

	.target	sm_100

	.elftype	@"ET_EXEC"


//--------------------- .note.nv.tkinfo           --------------------------
	.section	.note.nv.tkinfo,"",@"SHT_NOTE"
	.sectionflags	@"SHF_NOTE_NV_TKINFO"
	.tkinfo
        /*0018*/ 	.word	0x00000002
        /*0030*/ 	.string	""
        /*0030*/ 	.string	"ptxas"
        /*0030*/ 	.string	"Cuda compilation tools, release 13.0, V13.0.88"
        /*0030*/ 	.string	"Build cuda_13.0.r13.0/compiler.36424714_0"
        /*0030*/ 	.string	"-arch sm_100 "



//--------------------- .note.nv.cuinfo           --------------------------
	.section	.note.nv.cuinfo,"",@"SHT_NOTE"
	.sectionflags	@"SHF_NOTE_NV_CUINFO"
        /*0018*/ 	.short	0x0002
        /*001a*/ 	.short	0x0014
        /*001c*/ 	.short	0x0082
	.zero		2


//--------------------- .nv.info                  --------------------------
	.section	.nv.info,"",@"SHT_CUDA_INFO"
	.align	4


	//----- nvinfo : EIATTR_REGCOUNT
	.align		4
        /*0000*/ 	.byte	0x04, 0x2f
        /*0002*/ 	.short	(.L_1 - .L_0)
	.align		4
.L_0:
        /*0004*/ 	.word	index@(_Z6KernelP4NodePiPbS2_S2_S1_i)
        /*0008*/ 	.word	0x00000014


	//----- nvinfo : EIATTR_FRAME_SIZE
	.align		4
.L_1:
        /*000c*/ 	.byte	0x04, 0x11
        /*000e*/ 	.short	(.L_3 - .L_2)
	.align		4
.L_2:
        /*0010*/ 	.word	index@(_Z6KernelP4NodePiPbS2_S2_S1_i)
        /*0014*/ 	.word	0x00000000


	//----- nvinfo : EIATTR_REGCOUNT
	.align		4
.L_3:
        /*0018*/ 	.byte	0x04, 0x2f
        /*001a*/ 	.short	(.L_5 - .L_4)
	.align		4
.L_4:
        /*001c*/ 	.word	index@(_Z7Kernel2PbS_S_S_i)
        /*0020*/ 	.word	0x0000000c


	//----- nvinfo : EIATTR_FRAME_SIZE
	.align		4
.L_5:
        /*0024*/ 	.byte	0x04, 0x11
        /*0026*/ 	.short	(.L_7 - .L_6)
	.align		4
.L_6:
        /*0028*/ 	.word	index@(_Z7Kernel2PbS_S_S_i)
        /*002c*/ 	.word	0x00000000


	//----- nvinfo : EIATTR_MIN_STACK_SIZE
	.align		4
.L_7:
        /*0030*/ 	.byte	0x04, 0x12
        /*0032*/ 	.short	(.L_9 - .L_8)
	.align		4
.L_8:
        /*0034*/ 	.word	index@(_Z7Kernel2PbS_S_S_i)
        /*0038*/ 	.word	0x00000000


	//----- nvinfo : EIATTR_MIN_STACK_SIZE
	.align		4
.L_9:
        /*003c*/ 	.byte	0x04, 0x12
        /*003e*/ 	.short	(.L_11 - .L_10)
	.align		4
.L_10:
        /*0040*/ 	.word	index@(_Z6KernelP4NodePiPbS2_S2_S1_i)
        /*0044*/ 	.word	0x00000000
.L_11:


//--------------------- .nv.compat                --------------------------
	.section	.nv.compat,"",@"SHT_CUDA_COMPAT_INFO"
	.align	4
        /*0000*/ 	.byte	0x02, 0x09, 0x00, 0x00, 0x02, 0x02, 0x01, 0x00, 0x02, 0x05, 0x05, 0x00, 0x03, 0x07, 0x01, 0x01
        /*0010*/ 	.byte	0x02, 0x03, 0x00, 0x00, 0x02, 0x06, 0x01, 0x00, 0x04, 0x0b, 0x08, 0x00, 0x09, 0x00, 0x00, 0x00
        /*0020*/ 	.byte	0x00, 0x00, 0x00, 0x00


//--------------------- .nv.info._Z7Kernel2PbS_S_S_i --------------------------
	.section	.nv.info._Z7Kernel2PbS_S_S_i,"",@"SHT_CUDA_INFO"
	.sectionflags	@""
	.align	4


	//----- nvinfo : EIATTR_CUDA_API_VERSION
	.align		4
        /*0000*/ 	.byte	0x04, 0x37
        /*0002*/ 	.short	(.L_13 - .L_12)
.L_12:
        /*0004*/ 	.word	0x00000082


	//----- nvinfo : EIATTR_KPARAM_INFO
	.align		4
.L_13:
        /*0008*/ 	.byte	0x04, 0x17
        /*000a*/ 	.short	(.L_15 - .L_14)
.L_14:
        /*000c*/ 	.word	0x00000000
        /*0010*/ 	.short	0x0004
        /*0012*/ 	.short	0x0020
        /*0014*/ 	.byte	0x00, 0xf0, 0x11, 0x00


	//----- nvinfo : EIATTR_KPARAM_INFO
	.align		4
.L_15:
        /*0018*/ 	.byte	0x04, 0x17
        /*001a*/ 	.short	(.L_17 - .L_16)
.L_16:
        /*001c*/ 	.word	0x00000000
        /*0020*/ 	.short	0x0003
        /*0022*/ 	.short	0x0018
        /*0024*/ 	.byte	0x00, 0xf0, 0x21, 0x00


	//----- nvinfo : EIATTR_KPARAM_INFO
	.align		4
.L_17:
        /*0028*/ 	.byte	0x04, 0x17
        /*002a*/ 	.short	(.L_19 - .L_18)
.L_18:
        /*002c*/ 	.word	0x00000000
        /*0030*/ 	.short	0x0002
        /*0032*/ 	.short	0x0010
        /*0034*/ 	.byte	0x00, 0xf0, 0x21, 0x00


	//----- nvinfo : EIATTR_KPARAM_INFO
	.align		4
.L_19:
        /*0038*/ 	.byte	0x04, 0x17
        /*003a*/ 	.short	(.L_21 - .L_20)
.L_20:
        /*003c*/ 	.word	0x00000000
        /*0040*/ 	.short	0x0001
        /*0042*/ 	.short	0x0008
        /*0044*/ 	.byte	0x00, 0xf0, 0x21, 0x00


	//----- nvinfo : EIATTR_KPARAM_INFO
	.align		4
.L_21:
        /*0048*/ 	.byte	0x04, 0x17
        /*004a*/ 	.short	(.L_23 - .L_22)
.L_22:
        /*004c*/ 	.word	0x00000000
        /*0050*/ 	.short	0x0000
        /*0052*/ 	.short	0x0000
        /*0054*/ 	.byte	0x00, 0xf0, 0x21, 0x00


	//----- nvinfo : EIATTR_SPARSE_MMA_MASK
	.align		4
.L_23:
        /*0058*/ 	.byte	0x03, 0x50
        /*005a*/ 	.short	0x0000


	//----- nvinfo : EIATTR_MAXREG_COUNT
	.align		4
        /*005c*/ 	.byte	0x03, 0x1b
        /*005e*/ 	.short	0x00ff


	//----- nvinfo : EIATTR_MERCURY_ISA_VERSION
	.align		4
        /*0060*/ 	.byte	0x03, 0x5f
        /*0062*/ 	.short	0x0101


	//----- nvinfo : EIATTR_VRC_CTA_INIT_COUNT
	.align		4
        /*0064*/ 	.byte	0x02, 0x4a
	.zero		1
	.zero		1


	//----- nvinfo : EIATTR_EXIT_INSTR_OFFSETS
	.align		4
        /*0068*/ 	.byte	0x04, 0x1c
        /*006a*/ 	.short	(.L_25 - .L_24)


	//   ....[0]....
.L_24:
        /*006c*/ 	.word	0x00000100


	//   ....[1]....
        /*0070*/ 	.word	0x00000210


	//----- nvinfo : EIATTR_CRS_STACK_SIZE
	.align		4
.L_25:
        /*0074*/ 	.byte	0x04, 0x1e
        /*0076*/ 	.short	(.L_27 - .L_26)
.L_26:
        /*0078*/ 	.word	0x00000000


	//----- nvinfo : EIATTR_CBANK_PARAM_SIZE
	.align		4
.L_27:
        /*007c*/ 	.byte	0x03, 0x19
        /*007e*/ 	.short	0x0024


	//----- nvinfo : EIATTR_PARAM_CBANK
	.align		4
        /*0080*/ 	.byte	0x04, 0x0a
        /*0082*/ 	.short	(.L_29 - .L_28)
	.align		4
.L_28:
        /*0084*/ 	.word	index@(.nv.constant0._Z7Kernel2PbS_S_S_i)
        /*0088*/ 	.short	0x0380
        /*008a*/ 	.short	0x0024


	//----- nvinfo : EIATTR_SW_WAR
	.align		4
.L_29:
        /*008c*/ 	.byte	0x04, 0x36
        /*008e*/ 	.short	(.L_31 - .L_30)
.L_30:
        /*0090*/ 	.word	0x00000008
.L_31:


//--------------------- .nv.info._Z6KernelP4NodePiPbS2_S2_S1_i --------------------------
	.section	.nv.info._Z6KernelP4NodePiPbS2_S2_S1_i,"",@"SHT_CUDA_INFO"
	.sectionflags	@""
	.align	4


	//----- nvinfo : EIATTR_CUDA_API_VERSION
	.align		4
        /*0000*/ 	.byte	0x04, 0x37
        /*0002*/ 	.short	(.L_33 - .L_32)
.L_32:
        /*0004*/ 	.word	0x00000082


	//----- nvinfo : EIATTR_KPARAM_INFO
	.align		4
.L_33:
        /*0008*/ 	.byte	0x04, 0x17
        /*000a*/ 	.short	(.L_35 - .L_34)
.L_34:
        /*000c*/ 	.word	0x00000000
        /*0010*/ 	.short	0x0006
        /*0012*/ 	.short	0x0030
        /*0014*/ 	.byte	0x00, 0xf0, 0x11, 0x00


	//----- nvinfo : EIATTR_KPARAM_INFO
	.align		4
.L_35:
        /*0018*/ 	.byte	0x04, 0x17
        /*001a*/ 	.short	(.L_37 - .L_36)
.L_36:
        /*001c*/ 	.word	0x00000000
        /*0020*/ 	.short	0x0005
        /*0022*/ 	.short	0x0028
        /*0024*/ 	.byte	0x00, 0xf0, 0x21, 0x00


	//----- nvinfo : EIATTR_KPARAM_INFO
	.align		4
.L_37:
        /*0028*/ 	.byte	0x04, 0x17
        /*002a*/ 	.short	(.L_39 - .L_38)
.L_38:
        /*002c*/ 	.word	0x00000000
        /*0030*/ 	.short	0x0004
        /*0032*/ 	.short	0x0020
        /*0034*/ 	.byte	0x00, 0xf0, 0x21, 0x00


	//----- nvinfo : EIATTR_KPARAM_INFO
	.align		4
.L_39:
        /*0038*/ 	.byte	0x04, 0x17
        /*003a*/ 	.short	(.L_41 - .L_40)
.L_40:
        /*003c*/ 	.word	0x00000000
        /*0040*/ 	.short	0x0003
        /*0042*/ 	.short	0x0018
        /*0044*/ 	.byte	0x00, 0xf0, 0x21, 0x00


	//----- nvinfo : EIATTR_KPARAM_INFO
	.align		4
.L_41:
        /*0048*/ 	.byte	0x04, 0x17
        /*004a*/ 	.short	(.L_43 - .L_42)
.L_42:
        /*004c*/ 	.word	0x00000000
        /*0050*/ 	.short	0x0002
        /*0052*/ 	.short	0x0010
        /*0054*/ 	.byte	0x00, 0xf0, 0x21, 0x00


	//----- nvinfo : EIATTR_KPARAM_INFO
	.align		4
.L_43:
        /*0058*/ 	.byte	0x04, 0x17
        /*005a*/ 	.short	(.L_45 - .L_44)
.L_44:
        /*005c*/ 	.word	0x00000000
        /*0060*/ 	.short	0x0001
        /*0062*/ 	.short	0x0008
        /*0064*/ 	.byte	0x00, 0xf0, 0x21, 0x00


	//----- nvinfo : EIATTR_KPARAM_INFO
	.align		4
.L_45:
        /*0068*/ 	.byte	0x04, 0x17
        /*006a*/ 	.short	(.L_47 - .L_46)
.L_46:
        /*006c*/ 	.word	0x00000000
        /*0070*/ 	.short	0x0000
        /*0072*/ 	.short	0x0000
        /*0074*/ 	.byte	0x00, 0xf0, 0x21, 0x00


	//----- nvinfo : EIATTR_SPARSE_MMA_MASK
	.align		4
.L_47:
        /*0078*/ 	.byte	0x03, 0x50
        /*007a*/ 	.short	0x0000


	//----- nvinfo : EIATTR_MAXREG_COUNT
	.align		4
        /*007c*/ 	.byte	0x03, 0x1b
        /*007e*/ 	.short	0x00ff


	//----- nvinfo : EIATTR_MERCURY_ISA_VERSION
	.align		4
        /*0080*/ 	.byte	0x03, 0x5f
        /*0082*/ 	.short	0x0101


	//----- nvinfo : EIATTR_VRC_CTA_INIT_COUNT
	.align		4
        /*0084*/ 	.byte	0x02, 0x4a
	.zero		1
	.zero		1


	//----- nvinfo : EIATTR_EXIT_INSTR_OFFSETS
	.align		4
        /*0088*/ 	.byte	0x04, 0x1c
        /*008a*/ 	.short	(.L_49 - .L_48)


	//   ....[0]....
.L_48:
        /*008c*/ 	.word	0x00000100


	//   ....[1]....
        /*0090*/ 	.word	0x000001d0


	//   ....[2]....
        /*0094*/ 	.word	0x000003e0


	//----- nvinfo : EIATTR_CRS_STACK_SIZE
	.align		4
.L_49:
        /*0098*/ 	.byte	0x04, 0x1e
        /*009a*/ 	.short	(.L_51 - .L_50)
.L_50:
        /*009c*/ 	.word	0x00000000


	//----- nvinfo : EIATTR_CBANK_PARAM_SIZE
	.align		4
.L_51:
        /*00a0*/ 	.byte	0x03, 0x19
        /*00a2*/ 	.short	0x0034


	//----- nvinfo : EIATTR_PARAM_CBANK
	.align		4
        /*00a4*/ 	.byte	0x04, 0x0a
        /*00a6*/ 	.short	(.L_53 - .L_52)
	.align		4
.L_52:
        /*00a8*/ 	.word	index@(.nv.constant0._Z6KernelP4NodePiPbS2_S2_S1_i)
        /*00ac*/ 	.short	0x0380
        /*00ae*/ 	.short	0x0034


	//----- nvinfo : EIATTR_SW_WAR
	.align		4
.L_53:
        /*00b0*/ 	.byte	0x04, 0x36
        /*00b2*/ 	.short	(.L_55 - .L_54)
.L_54:
        /*00b4*/ 	.word	0x00000008
.L_55:


//--------------------- .nv.callgraph             --------------------------
	.section	.nv.callgraph,"",@"SHT_CUDA_CALLGRAPH"
	.align	4
	.sectionentsize	8
	.align		4
        /*0000*/ 	.word	0x00000000
	.align		4
        /*0004*/ 	.word	0xffffffff
	.align		4
        /*0008*/ 	.word	0x00000000
	.align		4
        /*000c*/ 	.word	0xfffffffe
	.align		4
        /*0010*/ 	.word	0x00000000
	.align		4
        /*0014*/ 	.word	0xfffffffd
	.align		4
        /*0018*/ 	.word	0x00000000
	.align		4
        /*001c*/ 	.word	0xfffffffc


//--------------------- .text._Z7Kernel2PbS_S_S_i --------------------------
	.section	.text._Z7Kernel2PbS_S_S_i,"ax",@progbits
	.align	128
.text._Z7Kernel2PbS_S_S_i:
        .type           _Z7Kernel2PbS_S_S_i,@function
        .size           _Z7Kernel2PbS_S_S_i,(.L_x_7 - _Z7Kernel2PbS_S_S_i)
        .other          _Z7Kernel2PbS_S_S_i,@"STO_CUDA_ENTRY STV_DEFAULT"
_Z7Kernel2PbS_S_S_i:
[----:B------:R-:W-:Y:S01]  /*0000*/  LDC R1, c[0x0][0x37c] ;  /* 0x0000df00ff017b82 */ /* 0x000fe20000000800 */
[----:B------:R-:W0:Y:S01]  /*0010*/  S2R R8, SR_CTAID.X ;  /* 0x0000000000087919 */ /* 0x000e220000002500 */
[----:B------:R-:W1:Y:S01]  /*0020*/  LDCU UR4, c[0x0][0x3a0] ;  /* 0x00007400ff0477ac */ /* 0x000e620008000800 */
[----:B------:R-:W-:Y:S01]  /*0030*/  BSSY.RECONVERGENT B0, `(.L_x_0) ;  /* 0x000000c000007945 */ /* 0x000fe20003800200 */
[----:B------:R-:W-:Y:S01]  /*0040*/  PLOP3.LUT P0, PT, PT, PT, PT, 0x8, 0x80 ;  /* 0x000000000080781c */ /* 0x000fe20003f0e170 */
[----:B------:R-:W0:Y:S02]  /*0050*/  S2R R3, SR_TID.X ;  /* 0x0000000000037919 */ /* 0x000e240000002100 */
[----:B0-----:R-:W-:-:S05]  /*0060*/  IMAD R8, R8, 0x200, R3 ;  /* 0x0000020008087824 */ /* 0x001fca00078e0203 */
[----:B-1----:R-:W-:Y:S01]  /*0070*/  ISETP.GE.AND P1, PT, R8, UR4, PT ;  /* 0x0000000408007c0c */ /* 0x002fe2000bf26270 */
[----:B------:R-:W0:-:S12]  /*0080*/  LDCU.64 UR4, c[0x0][0x358] ;  /* 0x00006b00ff0477ac */ /* 0x000e180008000a00 */
[----:B------:R-:W-:Y:S05]  /*0090*/  @P1 BRA `(.L_x_1) ;  /* 0x0000000000141947 */ /* 0x000fea0003800000 */
[----:B------:R-:W1:Y:S02]  /*00a0*/  LDCU.64 UR6, c[0x0][0x388] ;  /* 0x00007100ff0677ac */ /* 0x000e640008000a00 */
[----:B-1----:R-:W-:-:S04]  /*00b0*/  IADD3 R2, P0, PT, R8, UR6, RZ ;  /* 0x0000000608027c10 */ /* 0x002fc8000ff1e0ff */
[----:B------:R-:W-:-:S05]  /*00c0*/  LEA.HI.X.SX32 R3, R8, UR7, 0x1, P0 ;  /* 0x0000000708037c11 */ /* 0x000fca00080f0eff */
[----:B0-----:R-:W2:Y:S02]  /*00d0*/  LD.E.U8 R2, desc[UR4][R2.64] ;  /* 0x0000000402027980 */ /* 0x001ea4000c101100 */
[----:B--2---:R-:W-:-:S13]  /*00e0*/  ISETP.NE.AND P0, PT, R2, RZ, PT ;  /* 0x000000ff0200720c */ /* 0x004fda0003f05270 */
.L_x_1:
[----:B0-----:R-:W-:Y:S05]  /*00f0*/  BSYNC.RECONVERGENT B0 ;  /* 0x0000000000007941 */ /* 0x001fea0003800200 */
.L_x_0:
[----:B------:R-:W-:Y:S05]  /*0100*/  @!P0 EXIT ;  /* 0x000000000000894d */ /* 0x000fea0003800000 */
[----:B------:R-:W0:Y:S01]  /*0110*/  LDCU.64 UR6, c[0x0][0x380] ;  /* 0x00007000ff0677ac */ /* 0x000e220008000a00 */
[----:B------:R-:W1:Y:S01]  /*0120*/  LDC.64 R2, c[0x0][0x398] ;  /* 0x0000e600ff027b82 */ /* 0x000e620000000a00 */
[----:B------:R-:W-:Y:S01]  /*0130*/  SHF.R.S32.HI R9, RZ, 0x1f, R8 ;  /* 0x0000001fff097819 */ /* 0x000fe20000011408 */
[----:B------:R-:W-:Y:S01]  /*0140*/  IMAD.MOV.U32 R0, RZ, RZ, 0x1 ;  /* 0x00000001ff007424 */ /* 0x000fe200078e00ff */
[----:B------:R-:W2:Y:S01]  /*0150*/  LDCU.64 UR8, c[0x0][0x390] ;  /* 0x00007200ff0877ac */ /* 0x000ea20008000a00 */
[----:B------:R-:W3:Y:S01]  /*0160*/  LDCU.64 UR10, c[0x0][0x388] ;  /* 0x00007100ff0a77ac */ /* 0x000ee20008000a00 */
[C---:B0-----:R-:W-:Y:S02]  /*0170*/  IADD3 R4, P0, PT, R8.reuse, UR6, RZ ;  /* 0x0000000608047c10 */ /* 0x041fe4000ff1e0ff */
[----:B--2---:R-:W-:Y:S02]  /*0180*/  IADD3 R6, P1, PT, R8, UR8, RZ ;  /* 0x0000000808067c10 */ /* 0x004fe4000ff3e0ff */
[----:B------:R-:W-:-:S02]  /*0190*/  IADD3.X R5, PT, PT, R9, UR7, RZ, P0, !PT ;  /* 0x0000000709057c10 */ /* 0x000fc400087fe4ff */
[----:B---3--:R-:W-:Y:S02]  /*01a0*/  IADD3 R8, P2, PT, R8, UR10, RZ ;  /* 0x0000000a08087c10 */ /* 0x008fe4000ff5e0ff */
[C---:B------:R-:W-:Y:S01]  /*01b0*/  IADD3.X R7, PT, PT, R9.reuse, UR9, RZ, P1, !PT ;  /* 0x0000000909077c10 */ /* 0x040fe20008ffe4ff */
[----:B------:R-:W-:Y:S01]  /*01c0*/  ST.E.U8 desc[UR4][R4.64], R0 ;  /* 0x0000000004007985 */ /* 0x000fe2000c101104 */
[----:B------:R-:W-:-:S03]  /*01d0*/  IADD3.X R9, PT, PT, R9, UR11, RZ, P2, !PT ;  /* 0x0000000b09097c10 */ /* 0x000fc600097fe4ff */
[----:B------:R-:W-:Y:S04]  /*01e0*/  ST.E.U8 desc[UR4][R6.64], R0 ;  /* 0x0000000006007985 */ /* 0x000fe8000c101104 */
[----:B-1----:R-:W-:Y:S04]  /*01f0*/  ST.E.U8 desc[UR4][R2.64], R0 ;  /* 0x0000000002007985 */ /* 0x002fe8000c101104 */
[----:B------:R-:W-:Y:S01]  /*0200*/  ST.E.U8 desc[UR4][R8.64], RZ ;  /* 0x000000ff08007985 */ /* 0x000fe2000c101104 */
[----:B------:R-:W-:Y:S05]  /*0210*/  EXIT ;  /* 0x000000000000794d */ /* 0x000fea0003800000 */
.L_x_2:
[----:B------:R-:W-:-:S00]  /*0220*/  BRA `(.L_x_2) ;  /* 0xfffffffc00fc7947 */ /* 0x000fc0000383ffff */
[----:B------:R-:W-:-:S00]  /*0230*/  NOP ;  /* 0x0000000000007918 */ /* 0x000fc00000000000 */
        /* <DEDUP_REMOVED lines=12> */
.L_x_7:


//--------------------- .text._Z6KernelP4NodePiPbS2_S2_S1_i --------------------------
	.section	.text._Z6KernelP4NodePiPbS2_S2_S1_i,"ax",@progbits
	.align	128
.text._Z6KernelP4NodePiPbS2_S2_S1_i:
        .type           _Z6KernelP4NodePiPbS2_S2_S1_i,@function
        .size           _Z6KernelP4NodePiPbS2_S2_S1_i,(.L_x_8 - _Z6KernelP4NodePiPbS2_S2_S1_i)
        .other          _Z6KernelP4NodePiPbS2_S2_S1_i,@"STO_CUDA_ENTRY STV_DEFAULT"
_Z6KernelP4NodePiPbS2_S2_S1_i:
        /* <DEDUP_REMOVED lines=15> */
.L_x_4:
[----:B0-----:R-:W-:Y:S05]  /*00f0*/  BSYNC.RECONVERGENT B0 ;  /* 0x0000000000007941 */ /* 0x001fea0003800200 */
.L_x_3:
[----:B------:R-:W-:Y:S05]  /*0100*/  @!P0 EXIT ;  /* 0x000000000000894d */ /* 0x000fea0003800000 */
[----:B------:R-:W0:Y:S01]  /*0110*/  LDCU.64 UR8, c[0x0][0x390] ;  /* 0x00007200ff0877ac */ /* 0x000e220008000a00 */
[----:B------:R-:W-:Y:S01]  /*0120*/  SHF.R.S32.HI R3, RZ, 0x1f, R0 ;  /* 0x0000001fff037819 */ /* 0x000fe20000011400 */
[----:B------:R-:W1:Y:S01]  /*0130*/  LDCU.64 UR6, c[0x0][0x380] ;  /* 0x00007000ff0677ac */ /* 0x000e620008000a00 */
[C---:B0-----:R-:W-:Y:S02]  /*0140*/  IADD3 R4, P1, PT, R0.reuse, UR8, RZ ;  /* 0x0000000800047c10 */ /* 0x041fe4000ff3e0ff */
[C---:B-1----:R-:W-:Y:S02]  /*0150*/  LEA R2, P0, R0.reuse, UR6, 0x3 ;  /* 0x0000000600027c11 */ /* 0x042fe4000f8018ff */
[----:B------:R-:W-:Y:S02]  /*0160*/  IADD3.X R5, PT, PT, R3, UR9, RZ, P1, !PT ;  /* 0x0000000903057c10 */ /* 0x000fe40008ffe4ff */
[----:B------:R-:W-:-:S03]  /*0170*/  LEA.HI.X R3, R0, UR7, R3, 0x3, P0 ;  /* 0x0000000700037c11 */ /* 0x000fc600080f1c03 */
[----:B------:R0:W-:Y:S04]  /*0180*/  ST.E.U8 desc[UR4][R4.64], RZ ;  /* 0x000000ff04007985 */ /* 0x0001e8000c101104 */
[----:B------:R-:W2:Y:S04]  /*0190*/  LD.E R7, desc[UR4][R2.64+0x4] ;  /* 0x0000040402077980 */ /* 0x000ea8000c101900 */
[----:B0-----:R-:W2:Y:S02]  /*01a0*/  LD.E R4, desc[UR4][R2.64] ;  /* 0x0000000402047980 */ /* 0x001ea4000c101900 */
[----:B--2---:R-:W-:-:S05]  /*01b0*/  IMAD.IADD R7, R4, 0x1, R7 ;  /* 0x0000000104077824 */ /* 0x004fca00078e0207 */
[----:B------:R-:W-:-:S13]  /*01c0*/  ISETP.GE.AND P0, PT, R4, R7, PT ;  /* 0x000000070400720c */ /* 0x000fda0003f06270 */
[----:B------:R-:W-:Y:S05]  /*01d0*/  @P0 EXIT ;  /* 0x000000000000094d */ /* 0x000fea0003800000 */
[----:B------:R-:W0:Y:S01]  /*01e0*/  LDCU.64 UR6, c[0x0][0x388] ;  /* 0x00007100ff0677ac */ /* 0x000e220008000a00 */
[----:B------:R-:W1:Y:S02]  /*01f0*/  LDCU.64 UR8, c[0x0][0x3a0] ;  /* 0x00007400ff0877ac */ /* 0x000e640008000a00 */
.L_x_5:
[----:B------:R-:W-:Y:S02]  /*0200*/  SHF.R.S32.HI R5, RZ, 0x1f, R4 ;  /* 0x0000001fff057819 */ /* 0x000fe40000011404 */
[----:B0-----:R-:W-:-:S04]  /*0210*/  LEA R6, P0, R4, UR6, 0x2 ;  /* 0x0000000604067c11 */ /* 0x001fc8000f8010ff */
[----:B------:R-:W-:-:S06]  /*0220*/  LEA.HI.X R7, R4, UR7, R5, 0x2, P0 ;  /* 0x0000000704077c11 */ /* 0x000fcc00080f1405 */
[----:B------:R-:W2:Y:S02]  /*0230*/  LD.E R7, desc[UR4][R6.64] ;  /* 0x0000000406077980 */ /* 0x000ea4000c101900 */
[----:B--2---:R-:W-:Y:S02]  /*0240*/  SHF.R.S32.HI R14, RZ, 0x1f, R7 ;  /* 0x0000001fff0e7819 */ /* 0x004fe40000011407 */
[----:B-1----:R-:W-:-:S04]  /*0250*/  IADD3 R8, P0, PT, R7, UR8, RZ ;  /* 0x0000000807087c10 */ /* 0x002fc8000ff1e0ff */
[----:B------:R-:W-:-:S05]  /*0260*/  IADD3.X R9, PT, PT, R14, UR9, RZ, P0, !PT ;  /* 0x000000090e097c10 */ /* 0x000fca00087fe4ff */
[----:B------:R-:W2:Y:S02]  /*0270*/  LD.E.U8 R8, desc[UR4][R8.64] ;  /* 0x0000000408087980 */ /* 0x000ea4000c101100 */
[----:B--2---:R-:W-:-:S13]  /*0280*/  ISETP.NE.AND P0, PT, R8, RZ, PT ;  /* 0x000000ff0800720c */ /* 0x004fda0003f05270 */
[----:B------:R-:W0:Y:S01]  /*0290*/  @!P0 LDC.64 R12, c[0x0][0x3a8] ;  /* 0x0000ea00ff0c8b82 */ /* 0x000e220000000a00 */
[----:B------:R-:W-:-:S07]  /*02a0*/  @!P0 SHF.R.S32.HI R5, RZ, 0x1f, R0 ;  /* 0x0000001fff058819 */ /* 0x000fce0000011400 */
[----:B------:R-:W1:Y:S01]  /*02b0*/  @!P0 LDC.64 R16, c[0x0][0x398] ;  /* 0x0000e600ff108b82 */ /* 0x000e620000000a00 */
[----:B0-----:R-:W-:-:S04]  /*02c0*/  @!P0 LEA R10, P1, R0, R12, 0x2 ;  /* 0x0000000c000a8211 */ /* 0x001fc800078210ff */
[----:B------:R-:W-:-:S05]  /*02d0*/  @!P0 LEA.HI.X R11, R0, R13, R5, 0x2, P1 ;  /* 0x0000000d000b8211 */ /* 0x000fca00008f1405 */
[----:B------:R0:W2:Y:S01]  /*02e0*/  @!P0 LD.E R10, desc[UR4][R10.64] ;  /* 0x000000040a0a8980 */ /* 0x0000a2000c101900 */
[C---:B------:R-:W-:Y:S01]  /*02f0*/  @!P0 LEA R6, P1, R7.reuse, R12, 0x2 ;  /* 0x0000000c07068211 */ /* 0x040fe200078210ff */
[----:B------:R-:W-:Y:S01]  /*0300*/  IMAD.MOV.U32 R8, RZ, RZ, 0x1 ;  /* 0x00000001ff087424 */ /* 0x000fe200078e00ff */
[C---:B-1----:R-:W-:Y:S02]  /*0310*/  @!P0 IADD3 R12, P2, PT, R7.reuse, R16, RZ ;  /* 0x00000010070c8210 */ /* 0x042fe40007f5e0ff */
[----:B------:R-:W-:-:S03]  /*0320*/  @!P0 LEA.HI.X R7, R7, R13, R14, 0x2, P1 ;  /* 0x0000000d07078211 */ /* 0x000fc600008f140e */
[----:B------:R-:W-:Y:S01]  /*0330*/  @!P0 IMAD.X R13, R14, 0x1, R17, P2 ;  /* 0x000000010e0d8824 */ /* 0x000fe200010e0611 */
[----:B0-----:R-:W-:Y:S01]  /*0340*/  @!P0 PRMT R11, R8, 0x7610, R11 ;  /* 0x00007610080b8816 */ /* 0x001fe2000000000b */
[----:B--2---:R-:W-:-:S05]  /*0350*/  @!P0 VIADD R5, R10, 0x1 ;  /* 0x000000010a058836 */ /* 0x004fca0000000000 */
[----:B------:R2:W-:Y:S04]  /*0360*/  @!P0 ST.E desc[UR4][R6.64], R5 ;  /* 0x0000000506008985 */ /* 0x0005e8000c101904 */
[----:B------:R2:W-:Y:S04]  /*0370*/  @!P0 ST.E.U8 desc[UR4][R12.64], R11 ;  /* 0x0000000b0c008985 */ /* 0x0005e8000c101104 */
[----:B------:R-:W3:Y:S04]  /*0380*/  LD.E R8, desc[UR4][R2.64+0x4] ;  /* 0x0000040402087980 */ /* 0x000ee8000c101900 */
[----:B------:R-:W3:Y:S01]  /*0390*/  LD.E R9, desc[UR4][R2.64] ;  /* 0x0000000402097980 */ /* 0x000ee2000c101900 */
[----:B------:R-:W-:-:S02]  /*03a0*/  VIADD R4, R4, 0x1 ;  /* 0x0000000104047836 */ /* 0x000fc40000000000 */
[----:B---3--:R-:W-:-:S05]  /*03b0*/  IMAD.IADD R9, R8, 0x1, R9 ;  /* 0x0000000108097824 */ /* 0x008fca00078e0209 */
[----:B------:R-:W-:-:S13]  /*03c0*/  ISETP.GE.AND P0, PT, R4, R9, PT ;  /* 0x000000090400720c */ /* 0x000fda0003f06270 */
[----:B--2---:R-:W-:Y:S05]  /*03d0*/  @!P0 BRA `(.L_x_5) ;  /* 0xfffffffc00888947 */ /* 0x004fea000383ffff */
[----:B------:R-:W-:Y:S05]  /*03e0*/  EXIT ;  /* 0x000000000000794d */ /* 0x000fea0003800000 */
.L_x_6:
        /* <DEDUP_REMOVED lines=9> */
.L_x_8:


//--------------------- .nv.shared.reserved.0     --------------------------
	.section	.nv.shared.reserved.0,"aw",@nobits
	.weak		__nv_reservedSMEM_offset_0_alias
	.size		__nv_reservedSMEM_offset_0_alias, 0, 64
	.other		__nv_reservedSMEM_offset_0_alias,@"STO_CUDA_RESERVED_SHARED STV_DEFAULT"
__nv_reservedSMEM_offset_0_alias:
	.zero		0
	.zero		64


//--------------------- .nv.constant0._Z7Kernel2PbS_S_S_i --------------------------
	.section	.nv.constant0._Z7Kernel2PbS_S_S_i,"a",@progbits
	.sectionflags	@""
	.align	4
.nv.constant0._Z7Kernel2PbS_S_S_i:
	.zero		932


//--------------------- .nv.constant0._Z6KernelP4NodePiPbS2_S2_S1_i --------------------------
	.section	.nv.constant0._Z6KernelP4NodePiPbS2_S2_S1_i,"a",@progbits
	.sectionflags	@""
	.align	4
.nv.constant0._Z6KernelP4NodePiPbS2_S2_S1_i:
	.zero		948


//--------------------- SYMBOLS --------------------------

	.type		.nv.reservedSmem.offset0,@object
	.size		.nv.reservedSmem.offset0,0x4
